//
// Generated by NVIDIA NVVM Compiler
//
// Compiler Build ID: CL-36424714
// Cuda compilation tools, release 13.0, V13.0.88
// Based on NVVM 20.0.0
//

.version 9.0
.target sm_100
.address_size 64

	// .globl	_Z6sum_v0PfS_
// _ZZ6sum_v0PfS_E3s_y has been demoted
// _ZZ6sum_v4PKfPfiE3s_y has been demoted
// _ZZ6sum_v5PKfPfiE3s_y has been demoted
.extern .shared .align 16 .b8 s_y[];

.visible .entry _Z6sum_v0PfS_(
	.param .u64 .ptr .align 1 _Z6sum_v0PfS__param_0,
	.param .u64 .ptr .align 1 _Z6sum_v0PfS__param_1
)
{
	.reg .pred 	%p<5>;
	.reg .b32 	%r<12>;
	.reg .b32 	%f<6>;
	.reg .b64 	%rd<9>;
	// demoted variable
	.shared .align 4 .b8 _ZZ6sum_v0PfS_E3s_y[1024];
	ld.param.u64 	%rd2, [_Z6sum_v0PfS__param_0];
	ld.param.u64 	%rd1, [_Z6sum_v0PfS__param_1];
	cvta.to.global.u64 	%rd3, %rd2;
	mov.u32 	%r1, %tid.x;
	mul.wide.u32 	%rd4, %r1, 4;
	add.s64 	%rd5, %rd3, %rd4;
	ld.global.f32 	%f1, [%rd5];
	shl.b32 	%r6, %r1, 2;
	mov.u32 	%r7, _ZZ6sum_v0PfS_E3s_y;
	add.s32 	%r2, %r7, %r6;
	st.shared.f32 	[%r2], %f1;
	bar.sync 	0;
	mov.u32 	%r11, %ntid.x;
	setp.lt.u32 	%p1, %r11, 2;
	@%p1 bra 	$L__BB0_4;
$L__BB0_1:
	shr.u32 	%r5, %r11, 1;
	setp.ge.u32 	%p2, %r1, %r5;
	@%p2 bra 	$L__BB0_3;
	shl.b32 	%r8, %r5, 2;
	add.s32 	%r9, %r2, %r8;
	ld.shared.f32 	%f2, [%r9];
	ld.shared.f32 	%f3, [%r2];
	add.f32 	%f4, %f2, %f3;
	st.shared.f32 	[%r2], %f4;
$L__BB0_3:
	bar.sync 	0;
	setp.gt.u32 	%p3, %r11, 3;
	mov.u32 	%r11, %r5;
	@%p3 bra 	$L__BB0_1;
$L__BB0_4:
	setp.ne.s32 	%p4, %r1, 0;
	@%p4 bra 	$L__BB0_6;
	ld.shared.f32 	%f5, [_ZZ6sum_v0PfS_E3s_y];
	mov.u32 	%r10, %ctaid.x;
	cvta.to.global.u64 	%rd6, %rd1;
	mul.wide.u32 	%rd7, %r10, 4;
	add.s64 	%rd8, %rd6, %rd7;
	st.global.f32 	[%rd8], %f5;
$L__BB0_6:
	ret;

}
	// .globl	_Z6sum_v2PKfPfi
.visible .entry _Z6sum_v2PKfPfi(
	.param .u64 .ptr .align 1 _Z6sum_v2PKfPfi_param_0,
	.param .u64 .ptr .align 1 _Z6sum_v2PKfPfi_param_1,
	.param .u32 _Z6sum_v2PKfPfi_param_2
)
{
	.reg .pred 	%p<6>;
	.reg .b32 	%r<14>;
	.reg .b32 	%f<9>;
	.reg .b64 	%rd<9>;

	ld.param.u64 	%rd1, [_Z6sum_v2PKfPfi_param_0];
	ld.param.u64 	%rd2, [_Z6sum_v2PKfPfi_param_1];
	ld.param.u32 	%r8, [_Z6sum_v2PKfPfi_param_2];
	mov.u32 	%r1, %tid.x;
	mov.u32 	%r2, %ctaid.x;
	mov.u32 	%r13, %ntid.x;
	mad.lo.s32 	%r4, %r2, %r13, %r1;
	setp.ge.s32 	%p1, %r4, %r8;
	mov.f32 	%f8, 0f00000000;
	@%p1 bra 	$L__BB1_2;
	cvta.to.global.u64 	%rd3, %rd1;
	mul.wide.s32 	%rd4, %r4, 4;
	add.s64 	%rd5, %rd3, %rd4;
	ld.global.f32 	%f8, [%rd5];
$L__BB1_2:
	shl.b32 	%r9, %r1, 2;
	mov.u32 	%r10, s_y;
	add.s32 	%r5, %r10, %r9;
	st.shared.f32 	[%r5], %f8;
	bar.sync 	0;
	setp.lt.u32 	%p2, %r13, 2;
	@%p2 bra 	$L__BB1_6;
$L__BB1_3:
	shr.u32 	%r7, %r13, 1;
	setp.ge.u32 	%p3, %r1, %r7;
	@%p3 bra 	$L__BB1_5;
	shl.b32 	%r11, %r7, 2;
	add.s32 	%r12, %r5, %r11;
	ld.shared.f32 	%f4, [%r12];
	ld.shared.f32 	%f5, [%r5];
	add.f32 	%f6, %f4, %f5;
	st.shared.f32 	[%r5], %f6;
$L__BB1_5:
	bar.sync 	0;
	setp.gt.u32 	%p4, %r13, 3;
	mov.u32 	%r13, %r7;
	@%p4 bra 	$L__BB1_3;
$L__BB1_6:
	setp.ne.s32 	%p5, %r1, 0;
	@%p5 bra 	$L__BB1_8;
	ld.shared.f32 	%f7, [s_y];
	cvta.to.global.u64 	%rd6, %rd2;
	mul.wide.u32 	%rd7, %r2, 4;
	add.s64 	%rd8, %rd6, %rd7;
	st.global.f32 	[%rd8], %f7;
$L__BB1_8:
	ret;

}
	// .globl	_Z6sum_v3PKfPfi
.visible .entry _Z6sum_v3PKfPfi(
	.param .u64 .ptr .align 1 _Z6sum_v3PKfPfi_param_0,
	.param .u64 .ptr .align 1 _Z6sum_v3PKfPfi_param_1,
	.param .u32 _Z6sum_v3PKfPfi_param_2
)
{
	.reg .pred 	%p<6>;
	.reg .b32 	%r<14>;
	.reg .b32 	%f<10>;
	.reg .b64 	%rd<7>;

	ld.param.u64 	%rd1, [_Z6sum_v3PKfPfi_param_0];
	ld.param.u64 	%rd2, [_Z6sum_v3PKfPfi_param_1];
	ld.param.u32 	%r7, [_Z6sum_v3PKfPfi_param_2];
	mov.u32 	%r1, %tid.x;
	mov.u32 	%r8, %ctaid.x;
	mov.u32 	%r13, %ntid.x;
	mad.lo.s32 	%r3, %r8, %r13, %r1;
	setp.ge.s32 	%p1, %r3, %r7;
	mov.f32 	%f9, 0f00000000;
	@%p1 bra 	$L__BB2_2;
	cvta.to.global.u64 	%rd3, %rd1;
	mul.wide.s32 	%rd4, %r3, 4;
	add.s64 	%rd5, %rd3, %rd4;
	ld.global.f32 	%f9, [%rd5];
$L__BB2_2:
	shl.b32 	%r9, %r1, 2;
	mov.u32 	%r10, s_y;
	add.s32 	%r4, %r10, %r9;
	st.shared.f32 	[%r4], %f9;
	bar.sync 	0;
	setp.lt.u32 	%p2, %r13, 2;
	@%p2 bra 	$L__BB2_6;
$L__BB2_3:
	shr.u32 	%r6, %r13, 1;
	setp.ge.u32 	%p3, %r1, %r6;
	@%p3 bra 	$L__BB2_5;
	shl.b32 	%r11, %r6, 2;
	add.s32 	%r12, %r4, %r11;
	ld.shared.f32 	%f4, [%r12];
	ld.shared.f32 	%f5, [%r4];
	add.f32 	%f6, %f4, %f5;
	st.shared.f32 	[%r4], %f6;
$L__BB2_5:
	bar.sync 	0;
	setp.gt.u32 	%p4, %r13, 3;
	mov.u32 	%r13, %r6;
	@%p4 bra 	$L__BB2_3;
$L__BB2_6:
	setp.ne.s32 	%p5, %r1, 0;
	@%p5 bra 	$L__BB2_8;
	ld.shared.f32 	%f7, [s_y];
	cvta.to.global.u64 	%rd6, %rd2;
	atom.global.add.f32 	%f8, [%rd6], %f7;
$L__BB2_8:
	ret;

}
	// .globl	_Z6sum_v4PKfPfi
.visible .entry _Z6sum_v4PKfPfi(
	.param .u64 .ptr .align 1 _Z6sum_v4PKfPfi_param_0,
	.param .u64 .ptr .align 1 _Z6sum_v4PKfPfi_param_1,
	.param .u32 _Z6sum_v4PKfPfi_param_2
)
{
	.reg .pred 	%p<16>;
	.reg .b32 	%r<35>;
	.reg .b32 	%f<29>;
	.reg .b64 	%rd<9>;
	// demoted variable
	.shared .align 4 .b8 _ZZ6sum_v4PKfPfiE3s_y[128];
	ld.param.u64 	%rd1, [_Z6sum_v4PKfPfi_param_0];
	ld.param.u64 	%rd2, [_Z6sum_v4PKfPfi_param_1];
	ld.param.u32 	%r6, [_Z6sum_v4PKfPfi_param_2];
	mov.u32 	%r1, %ctaid.x;
	mov.u32 	%r2, %ntid.x;
	mov.u32 	%r3, %tid.x;
	mad.lo.s32 	%r4, %r1, %r2, %r3;
	and.b32  	%r5, %r3, 31;
	setp.ge.s32 	%p1, %r4, %r6;
	mov.f32 	%f27, 0f00000000;
	@%p1 bra 	$L__BB3_2;
	cvta.to.global.u64 	%rd3, %rd1;
	mul.wide.s32 	%rd4, %r4, 4;
	add.s64 	%rd5, %rd3, %rd4;
	ld.global.f32 	%f27, [%rd5];
$L__BB3_2:
	mov.b32 	%r7, %f27;
	shfl.sync.down.b32	%r8|%p2, %r7, 16, 31, -1;
	mov.b32 	%f8, %r8;
	add.f32 	%f9, %f27, %f8;
	mov.b32 	%r9, %f9;
	shfl.sync.down.b32	%r10|%p3, %r9, 8, 31, -1;
	mov.b32 	%f10, %r10;
	add.f32 	%f11, %f9, %f10;
	mov.b32 	%r11, %f11;
	shfl.sync.down.b32	%r12|%p4, %r11, 4, 31, -1;
	mov.b32 	%f12, %r12;
	add.f32 	%f13, %f11, %f12;
	mov.b32 	%r13, %f13;
	shfl.sync.down.b32	%r14|%p5, %r13, 2, 31, -1;
	mov.b32 	%f14, %r14;
	add.f32 	%f15, %f13, %f14;
	mov.b32 	%r15, %f15;
	shfl.sync.down.b32	%r16|%p6, %r15, 1, 31, -1;
	mov.b32 	%f16, %r16;
	add.f32 	%f3, %f15, %f16;
	setp.ne.s32 	%p7, %r5, 0;
	@%p7 bra 	$L__BB3_4;
	shr.u32 	%r17, %r3, 3;
	and.b32  	%r18, %r17, 124;
	mov.u32 	%r19, _ZZ6sum_v4PKfPfiE3s_y;
	add.s32 	%r20, %r19, %r18;
	st.shared.f32 	[%r20], %f3;
$L__BB3_4:
	bar.sync 	0;
	setp.gt.u32 	%p8, %r3, 31;
	@%p8 bra 	$L__BB3_9;
	shr.u32 	%r21, %r2, 5;
	setp.ge.u32 	%p9, %r5, %r21;
	mov.f32 	%f28, 0f00000000;
	@%p9 bra 	$L__BB3_7;
	shl.b32 	%r22, %r5, 2;
	mov.u32 	%r23, _ZZ6sum_v4PKfPfiE3s_y;
	add.s32 	%r24, %r23, %r22;
	ld.shared.f32 	%f28, [%r24];
$L__BB3_7:
	setp.ne.s32 	%p10, %r5, 0;
	mov.b32 	%r25, %f28;
	shfl.sync.down.b32	%r26|%p11, %r25, 16, 31, -1;
	mov.b32 	%f18, %r26;
	add.f32 	%f19, %f28, %f18;
	mov.b32 	%r27, %f19;
	shfl.sync.down.b32	%r28|%p12, %r27, 8, 31, -1;
	mov.b32 	%f20, %r28;
	add.f32 	%f21, %f19, %f20;
	mov.b32 	%r29, %f21;
	shfl.sync.down.b32	%r30|%p13, %r29, 4, 31, -1;
	mov.b32 	%f22, %r30;
	add.f32 	%f23, %f21, %f22;
	mov.b32 	%r31, %f23;
	shfl.sync.down.b32	%r32|%p14, %r31, 2, 31, -1;
	mov.b32 	%f24, %r32;
	add.f32 	%f25, %f23, %f24;
	mov.b32 	%r33, %f25;
	shfl.sync.down.b32	%r34|%p15, %r33, 1, 31, -1;
	mov.b32 	%f26, %r34;
	add.f32 	%f6, %f25, %f26;
	@%p10 bra 	$L__BB3_9;
	cvta.to.global.u64 	%rd6, %rd2;
	mul.wide.u32 	%rd7, %r1, 4;
	add.s64 	%rd8, %rd6, %rd7;
	st.global.f32 	[%rd8], %f6;
$L__BB3_9:
	ret;

}
	// .globl	_Z6sum_v5PKfPfi
.visible .entry _Z6sum_v5PKfPfi(
	.param .u64 .ptr .align 1 _Z6sum_v5PKfPfi_param_0,
	.param .u64 .ptr .align 1 _Z6sum_v5PKfPfi_param_1,
	.param .u32 _Z6sum_v5PKfPfi_param_2
)
{
	.reg .pred 	%p<16>;
	.reg .b32 	%r<36>;
	.reg .b32 	%f<35>;
	.reg .b64 	%rd<9>;
	// demoted variable
	.shared .align 4 .b8 _ZZ6sum_v5PKfPfiE3s_y[128];
	ld.param.u64 	%rd1, [_Z6sum_v5PKfPfi_param_0];
	ld.param.u64 	%rd2, [_Z6sum_v5PKfPfi_param_1];
	ld.param.u32 	%r6, [_Z6sum_v5PKfPfi_param_2];
	mov.u32 	%r1, %ctaid.x;
	mov.u32 	%r2, %ntid.x;
	mov.u32 	%r3, %tid.x;
	mad.lo.s32 	%r7, %r1, %r2, %r3;
	shl.b32 	%r4, %r7, 2;
	and.b32  	%r5, %r3, 31;
	setp.ge.s32 	%p1, %r4, %r6;
	mov.f32 	%f33, 0f00000000;
	@%p1 bra 	$L__BB4_2;
	cvta.to.global.u64 	%rd3, %rd1;
	mul.wide.s32 	%rd4, %r4, 4;
	add.s64 	%rd5, %rd3, %rd4;
	ld.global.v4.f32 	{%f8, %f9, %f10, %f11}, [%rd5];
	add.f32 	%f12, %f8, %f9;
	add.f32 	%f13, %f12, %f10;
	add.f32 	%f33, %f13, %f11;
$L__BB4_2:
	mov.b32 	%r8, %f33;
	shfl.sync.down.b32	%r9|%p2, %r8, 16, 31, -1;
	mov.b32 	%f14, %r9;
	add.f32 	%f15, %f33, %f14;
	mov.b32 	%r10, %f15;
	shfl.sync.down.b32	%r11|%p3, %r10, 8, 31, -1;
	mov.b32 	%f16, %r11;
	add.f32 	%f17, %f15, %f16;
	mov.b32 	%r12, %f17;
	shfl.sync.down.b32	%r13|%p4, %r12, 4, 31, -1;
	mov.b32 	%f18, %r13;
	add.f32 	%f19, %f17, %f18;
	mov.b32 	%r14, %f19;
	shfl.sync.down.b32	%r15|%p5, %r14, 2, 31, -1;
	mov.b32 	%f20, %r15;
	add.f32 	%f21, %f19, %f20;
	mov.b32 	%r16, %f21;
	shfl.sync.down.b32	%r17|%p6, %r16, 1, 31, -1;
	mov.b32 	%f22, %r17;
	add.f32 	%f3, %f21, %f22;
	setp.ne.s32 	%p7, %r5, 0;
	@%p7 bra 	$L__BB4_4;
	shr.u32 	%r18, %r3, 3;
	and.b32  	%r19, %r18, 124;
	mov.u32 	%r20, _ZZ6sum_v5PKfPfiE3s_y;
	add.s32 	%r21, %r20, %r19;
	st.shared.f32 	[%r21], %f3;
$L__BB4_4:
	bar.sync 	0;
	setp.gt.u32 	%p8, %r3, 31;
	@%p8 bra 	$L__BB4_9;
	shr.u32 	%r22, %r2, 5;
	setp.ge.u32 	%p9, %r5, %r22;
	mov.f32 	%f34, 0f00000000;
	@%p9 bra 	$L__BB4_7;
	shl.b32 	%r23, %r5, 2;
	mov.u32 	%r24, _ZZ6sum_v5PKfPfiE3s_y;
	add.s32 	%r25, %r24, %r23;
	ld.shared.f32 	%f34, [%r25];
$L__BB4_7:
	setp.ne.s32 	%p10, %r5, 0;
	mov.b32 	%r26, %f34;
	shfl.sync.down.b32	%r27|%p11, %r26, 16, 31, -1;
	mov.b32 	%f24, %r27;
	add.f32 	%f25, %f34, %f24;
	mov.b32 	%r28, %f25;
	shfl.sync.down.b32	%r29|%p12, %r28, 8, 31, -1;
	mov.b32 	%f26, %r29;
	add.f32 	%f27, %f25, %f26;
	mov.b32 	%r30, %f27;
	shfl.sync.down.b32	%r31|%p13, %r30, 4, 31, -1;
	mov.b32 	%f28, %r31;
	add.f32 	%f29, %f27, %f28;
	mov.b32 	%r32, %f29;
	shfl.sync.down.b32	%r33|%p14, %r32, 2, 31, -1;
	mov.b32 	%f30, %r33;
	add.f32 	%f31, %f29, %f30;
	mov.b32 	%r34, %f31;
	shfl.sync.down.b32	%r35|%p15, %r34, 1, 31, -1;
	mov.b32 	%f32, %r35;
	add.f32 	%f6, %f31, %f32;
	@%p10 bra 	$L__BB4_9;
	cvta.to.global.u64 	%rd6, %rd2;
	mul.wide.u32 	%rd7, %r1, 4;
	add.s64 	%rd8, %rd6, %rd7;
	st.global.f32 	[%rd8], %f6;
$L__BB4_9:
	ret;

}


// ===== COMPILED SASS (sm_100) =====

	.target	sm_100

	.elftype	@"ET_EXEC"


//--------------------- .note.nv.tkinfo           --------------------------
	.section	.note.nv.tkinfo,"",@"SHT_NOTE"
	.sectionflags	@"SHF_NOTE_NV_TKINFO"
	.tkinfo
        /*0018*/ 	.word	0x00000002
        /*0030*/ 	.string	""
        /*0030*/ 	.string	"ptxas"
        /*0030*/ 	.string	"Cuda compilation tools, release 13.0, V13.0.88"
        /*0030*/ 	.string	"Build cuda_13.0.r13.0/compiler.36424714_0"
        /*0030*/ 	.string	"-arch sm_100 -m 64 "



//--------------------- .note.nv.cuinfo           --------------------------
	.section	.note.nv.cuinfo,"",@"SHT_NOTE"
	.sectionflags	@"SHF_NOTE_NV_CUINFO"
        /*0018*/ 	.short	0x0002
        /*001a*/ 	.short	0x0064
        /*001c*/ 	.short	0x0082
	.zero		2


//--------------------- .nv.info                  --------------------------
	.section	.nv.info,"",@"SHT_CUDA_INFO"
	.align	4


	//----- nvinfo : EIATTR_REGCOUNT
	.align		4
        /*0000*/ 	.byte	0x04, 0x2f
        /*0002*/ 	.short	(.L_1 - .L_0)
	.align		4
.L_0:
        /*0004*/ 	.word	index@(_Z6sum_v0PfS_)
        /*0008*/ 	.word	0x0000000a


	//----- nvinfo : EIATTR_FRAME_SIZE
	.align		4
.L_1:
        /*000c*/ 	.byte	0x04, 0x11
        /*000e*/ 	.short	(.L_3 - .L_2)
	.align		4
.L_2:
        /*0010*/ 	.word	index@(_Z6sum_v0PfS_)
        /*0014*/ 	.word	0x00000000


	//----- nvinfo : EIATTR_REGCOUNT
	.align		4
.L_3:
        /*0018*/ 	.byte	0x04, 0x2f
        /*001a*/ 	.short	(.L_5 - .L_4)
	.align		4
.L_4:
        /*001c*/ 	.word	index@(_Z6sum_v2PKfPfi)
        /*0020*/ 	.word	0x0000000b


	//----- nvinfo : EIATTR_FRAME_SIZE
	.align		4
.L_5:
        /*0024*/ 	.byte	0x04, 0x11
        /*0026*/ 	.short	(.L_7 - .L_6)
	.align		4
.L_6:
        /*0028*/ 	.word	index@(_Z6sum_v2PKfPfi)
        /*002c*/ 	.word	0x00000000


	//----- nvinfo : EIATTR_REGCOUNT
	.align		4
.L_7:
        /*0030*/ 	.byte	0x04, 0x2f
        /*0032*/ 	.short	(.L_9 - .L_8)
	.align		4
.L_8:
        /*0034*/ 	.word	index@(_Z6sum_v3PKfPfi)
        /*0038*/ 	.word	0x0000000a


	//----- nvinfo : EIATTR_FRAME_SIZE
	.align		4
.L_9:
        /*003c*/ 	.byte	0x04, 0x11
        /*003e*/ 	.short	(.L_11 - .L_10)
	.align		4
.L_10:
        /*0040*/ 	.word	index@(_Z6sum_v3PKfPfi)
        /*0044*/ 	.word	0x00000000


	//----- nvinfo : EIATTR_REGCOUNT
	.align		4
.L_11:
        /*0048*/ 	.byte	0x04, 0x2f
        /*004a*/ 	.short	(.L_13 - .L_12)
	.align		4
.L_12:
        /*004c*/ 	.word	index@(_Z6sum_v4PKfPfi)
        /*0050*/ 	.word	0x00000010


	//----- nvinfo : EIATTR_FRAME_SIZE
	.align		4
.L_13:
        /*0054*/ 	.byte	0x04, 0x11
        /*0056*/ 	.short	(.L_15 - .L_14)
	.align		4
.L_14:
        /*0058*/ 	.word	index@(_Z6sum_v4PKfPfi)
        /*005c*/ 	.word	0x00000000


	//----- nvinfo : EIATTR_REGCOUNT
	.align		4
.L_15:
        /*0060*/ 	.byte	0x04, 0x2f
        /*0062*/ 	.short	(.L_17 - .L_16)
	.align		4
.L_16:
        /*0064*/ 	.word	index@(_Z6sum_v5PKfPfi)
        /*0068*/ 	.word	0x0000000e


	//----- nvinfo : EIATTR_FRAME_SIZE
	.align		4
.L_17:
        /*006c*/ 	.byte	0x04, 0x11
        /*006e*/ 	.short	(.L_19 - .L_18)
	.align		4
.L_18:
        /*0070*/ 	.word	index@(_Z6sum_v5PKfPfi)
        /*0074*/ 	.word	0x00000000


	//----- nvinfo : EIATTR_MIN_STACK_SIZE
	.align		4
.L_19:
        /*0078*/ 	.byte	0x04, 0x12
        /*007a*/ 	.short	(.L_21 - .L_20)
	.align		4
.L_20:
        /*007c*/ 	.word	index@(_Z6sum_v5PKfPfi)
        /*0080*/ 	.word	0x00000000


	//----- nvinfo : EIATTR_MIN_STACK_SIZE
	.align		4
.L_21:
        /*0084*/ 	.byte	0x04, 0x12
        /*0086*/ 	.short	(.L_23 - .L_22)
	.align		4
.L_22:
        /*0088*/ 	.word	index@(_Z6sum_v4PKfPfi)
        /*008c*/ 	.word	0x00000000


	//----- nvinfo : EIATTR_MIN_STACK_SIZE
	.align		4
.L_23:
        /*0090*/ 	.byte	0x04, 0x12
        /*0092*/ 	.short	(.L_25 - .L_24)
	.align		4
.L_24:
        /*0094*/ 	.word	index@(_Z6sum_v3PKfPfi)
        /*0098*/ 	.word	0x00000000


	//----- nvinfo : EIATTR_MIN_STACK_SIZE
	.align		4
.L_25:
        /*009c*/ 	.byte	0x04, 0x12
        /*009e*/ 	.short	(.L_27 - .L_26)
	.align		4
.L_26:
        /*00a0*/ 	.word	index@(_Z6sum_v2PKfPfi)
        /*00a4*/ 	.word	0x00000000


	//----- nvinfo : EIATTR_MIN_STACK_SIZE
	.align		4
.L_27:
        /*00a8*/ 	.byte	0x04, 0x12
        /*00aa*/ 	.short	(.L_29 - .L_28)
	.align		4
.L_28:
        /*00ac*/ 	.word	index@(_Z6sum_v0PfS_)
        /*00b0*/ 	.word	0x00000000
.L_29:


//--------------------- .nv.compat                --------------------------
	.section	.nv.compat,"",@"SHT_CUDA_COMPAT_INFO"
	.align	4
        /*0000*/ 	.byte	0x02, 0x09, 0x00, 0x00, 0x02, 0x02, 0x01, 0x00, 0x02, 0x05, 0x05, 0x00, 0x03, 0x07, 0x01, 0x01
        /*0010*/ 	.byte	0x02, 0x03, 0x00, 0x00, 0x02, 0x06, 0x01, 0x00, 0x04, 0x0b, 0x08, 0x00, 0x09, 0x00, 0x00, 0x00
        /*0020*/ 	.byte	0x00, 0x00, 0x00, 0x00


//--------------------- .nv.info._Z6sum_v5PKfPfi  --------------------------
	.section	.nv.info._Z6sum_v5PKfPfi,"",@"SHT_CUDA_INFO"
	.sectionflags	@""
	.align	4


	//----- nvinfo : EIATTR_CUDA_API_VERSION
	.align		4
        /*0000*/ 	.byte	0x04, 0x37
        /*0002*/ 	.short	(.L_31 - .L_30)
.L_30:
        /*0004*/ 	.word	0x00000082


	//----- nvinfo : EIATTR_KPARAM_INFO
	.align		4
.L_31:
        /*0008*/ 	.byte	0x04, 0x17
        /*000a*/ 	.short	(.L_33 - .L_32)
.L_32:
        /*000c*/ 	.word	0x00000000
        /*0010*/ 	.short	0x0002
        /*0012*/ 	.short	0x0010
        /*0014*/ 	.byte	0x00, 0xf0, 0x11, 0x00


	//----- nvinfo : EIATTR_KPARAM_INFO
	.align		4
.L_33:
        /*0018*/ 	.byte	0x04, 0x17
        /*001a*/ 	.short	(.L_35 - .L_34)
.L_34:
        /*001c*/ 	.word	0x00000000
        /*0020*/ 	.short	0x0001
        /*0022*/ 	.short	0x0008
        /*0024*/ 	.byte	0x00, 0xf5, 0x21, 0x00


	//----- nvinfo : EIATTR_KPARAM_INFO
	.align		4
.L_35:
        /*0028*/ 	.byte	0x04, 0x17
        /*002a*/ 	.short	(.L_37 - .L_36)
.L_36:
        /*002c*/ 	.word	0x00000000
        /*0030*/ 	.short	0x0000
        /*0032*/ 	.short	0x0000
        /*0034*/ 	.byte	0x00, 0xf5, 0x21, 0x00


	//----- nvinfo : EIATTR_SPARSE_MMA_MASK
	.align		4
.L_37:
        /*0038*/ 	.byte	0x03, 0x50
        /*003a*/ 	.short	0x0000


	//----- nvinfo : EIATTR_MAXREG_COUNT
	.align		4
        /*003c*/ 	.byte	0x03, 0x1b
        /*003e*/ 	.short	0x00ff


	//----- nvinfo : EIATTR_NUM_BARRIERS
	.align		4
        /*0040*/ 	.byte	0x02, 0x4c
        /*0042*/ 	.byte	0x01
	.zero		1


	//----- nvinfo : EIATTR_MERCURY_ISA_VERSION
	.align		4
        /*0044*/ 	.byte	0x03, 0x5f
        /*0046*/ 	.short	0x0101


	//----- nvinfo : EIATTR_COOP_GROUP_MASK_REGIDS
	.align		4
        /*0048*/ 	.byte	0x04, 0x29
        /*004a*/ 	.short	(.L_39 - .L_38)


	//   ....[0]....
.L_38:
        /*004c*/ 	.word	0xffffffff


	//   ....[1]....
        /*0050*/ 	.word	0xffffffff


	//   ....[2]....
        /*0054*/ 	.word	0xffffffff


	//   ....[3]....
        /*0058*/ 	.word	0xffffffff


	//   ....[4]....
        /*005c*/ 	.word	0xffffffff


	//   ....[5]....
        /*0060*/ 	.word	0xffffffff


	//   ....[6]....
        /*0064*/ 	.word	0xffffffff


	//   ....[7]....
        /*0068*/ 	.word	0xffffffff


	//   ....[8]....
        /*006c*/ 	.word	0xffffffff


	//   ....[9]....
        /*0070*/ 	.word	0xffffffff


	//----- nvinfo : EIATTR_COOP_GROUP_INSTR_OFFSETS
	.align		4
.L_39:
        /*0074*/ 	.byte	0x04, 0x28
        /*0076*/ 	.short	(.L_41 - .L_40)


	//   ....[0]....
.L_40:
        /*0078*/ 	.word	0x00000110


	//   ....[1]....
        /*007c*/ 	.word	0x00000130


	//   ....[2]....
        /*0080*/ 	.word	0x00000160


	//   ....[3]....
        /*0084*/ 	.word	0x000001d0


	//   ....[4]....
        /*0088*/ 	.word	0x00000210


	//   ....[5]....
        /*008c*/ 	.word	0x000002e0


	//   ....[6]....
        /*0090*/ 	.word	0x00000300


	//   ....[7]....
        /*0094*/ 	.word	0x00000320


	//   ....[8]....
        /*0098*/ 	.word	0x00000340


	//   ....[9]....
        /*009c*/ 	.word	0x00000360


	//----- nvinfo : EIATTR_VRC_CTA_INIT_COUNT
	.align		4
.L_41:
        /*00a0*/ 	.byte	0x02, 0x4a
	.zero		1
	.zero		1


	//----- nvinfo : EIATTR_EXIT_INSTR_OFFSETS
	.align		4
        /*00a4*/ 	.byte	0x04, 0x1c
        /*00a6*/ 	.short	(.L_43 - .L_42)


	//   ....[0]....
.L_42:
        /*00a8*/ 	.word	0x00000250


	//   ....[1]....
        /*00ac*/ 	.word	0x00000370


	//   ....[2]....
        /*00b0*/ 	.word	0x000003c0


	//----- nvinfo : EIATTR_CBANK_PARAM_SIZE
	.align		4
.L_43:
        /*00b4*/ 	.byte	0x03, 0x19
        /*00b6*/ 	.short	0x0014


	//----- nvinfo : EIATTR_PARAM_CBANK
	.align		4
        /*00b8*/ 	.byte	0x04, 0x0a
        /*00ba*/ 	.short	(.L_45 - .L_44)
	.align		4
.L_44:
        /*00bc*/ 	.word	index@(.nv.constant0._Z6sum_v5PKfPfi)
        /*00c0*/ 	.short	0x0380
        /*00c2*/ 	.short	0x0014


	//----- nvinfo : EIATTR_SW_WAR
	.align		4
.L_45:
        /*00c4*/ 	.byte	0x04, 0x36
        /*00c6*/ 	.short	(.L_47 - .L_46)
.L_46:
        /*00c8*/ 	.word	0x00000008
.L_47:


//--------------------- .nv.info._Z6sum_v4PKfPfi  --------------------------
	.section	.nv.info._Z6sum_v4PKfPfi,"",@"SHT_CUDA_INFO"
	.sectionflags	@""
	.align	4


	//----- nvinfo : EIATTR_CUDA_API_VERSION
	.align		4
        /*0000*/ 	.byte	0x04, 0x37
        /*0002*/ 	.short	(.L_49 - .L_48)
.L_48:
        /*0004*/ 	.word	0x00000082


	//----- nvinfo : EIATTR_KPARAM_INFO
	.align		4
.L_49:
        /*0008*/ 	.byte	0x04, 0x17
        /*000a*/ 	.short	(.L_51 - .L_50)
.L_50:
        /*000c*/ 	.word	0x00000000
        /*0010*/ 	.short	0x0002
        /*0012*/ 	.short	0x0010
        /*0014*/ 	.byte	0x00, 0xf0, 0x11, 0x00


	//----- nvinfo : EIATTR_KPARAM_INFO
	.align		4
.L_51:
        /*0018*/ 	.byte	0x04, 0x17
        /*001a*/ 	.short	(.L_53 - .L_52)
.L_52:
        /*001c*/ 	.word	0x00000000
        /*0020*/ 	.short	0x0001
        /*0022*/ 	.short	0x0008
        /*0024*/ 	.byte	0x00, 0xf5, 0x21, 0x00


	//----- nvinfo : EIATTR_KPARAM_INFO
	.align		4
.L_53:
        /*0028*/ 	.byte	0x04, 0x17
        /*002a*/ 	.short	(.L_55 - .L_54)
.L_54:
        /*002c*/ 	.word	0x00000000
        /*0030*/ 	.short	0x0000
        /*0032*/ 	.short	0x0000
        /*0034*/ 	.byte	0x00, 0xf5, 0x21, 0x00


	//----- nvinfo : EIATTR_SPARSE_MMA_MASK
	.align		4
.L_55:
        /*0038*/ 	.byte	0x03, 0x50
        /*003a*/ 	.short	0x0000


	//----- nvinfo : EIATTR_MAXREG_COUNT
	.align		4
        /*003c*/ 	.byte	0x03, 0x1b
        /*003e*/ 	.short	0x00ff


	//----- nvinfo : EIATTR_NUM_BARRIERS
	.align		4
        /*0040*/ 	.byte	0x02, 0x4c
        /*0042*/ 	.byte	0x01
	.zero		1


	//----- nvinfo : EIATTR_MERCURY_ISA_VERSION
	.align		4
        /*0044*/ 	.byte	0x03, 0x5f
        /*0046*/ 	.short	0x0101


	//----- nvinfo : EIATTR_COOP_GROUP_MASK_REGIDS
	.align		4
        /*0048*/ 	.byte	0x04, 0x29
        /*004a*/ 	.short	(.L_57 - .L_56)


	//   ....[0]....
.L_56:
        /*004c*/ 	.word	0xffffffff


	//   ....[1]....
        /*0050*/ 	.word	0xffffffff


	//   ....[2]....
        /*0054*/ 	.word	0xffffffff


	//   ....[3]....
        /*0058*/ 	.word	0xffffffff


	//   ....[4]....
        /*005c*/ 	.word	0xffffffff


	//   ....[5]....
        /*0060*/ 	.word	0xffffffff


	//   ....[6]....
        /*0064*/ 	.word	0xffffffff


	//   ....[7]....
        /*0068*/ 	.word	0xffffffff


	//   ....[8]....
        /*006c*/ 	.word	0xffffffff


	//   ....[9]....
        /*0070*/ 	.word	0xffffffff


	//----- nvinfo : EIATTR_COOP_GROUP_INSTR_OFFSETS
	.align		4
.L_57:
        /*0074*/ 	.byte	0x04, 0x28
        /*0076*/ 	.short	(.L_59 - .L_58)


	//   ....[0]....
.L_58:
        /*0078*/ 	.word	0x000000d0


	//   ....[1]....
        /*007c*/ 	.word	0x000000f0


	//   ....[2]....
        /*0080*/ 	.word	0x00000110


	//   ....[3]....
        /*0084*/ 	.word	0x00000140


	//   ....[4]....
        /*0088*/ 	.word	0x000001b0


	//   ....[5]....
        /*008c*/ 	.word	0x000002a0


	//   ....[6]....
        /*0090*/ 	.word	0x000002c0


	//   ....[7]....
        /*0094*/ 	.word	0x000002e0


	//   ....[8]....
        /*0098*/ 	.word	0x00000300


	//   ....[9]....
        /*009c*/ 	.word	0x00000320


	//----- nvinfo : EIATTR_VRC_CTA_INIT_COUNT
	.align		4
.L_59:
        /*00a0*/ 	.byte	0x02, 0x4a
	.zero		1
	.zero		1


	//----- nvinfo : EIATTR_EXIT_INSTR_OFFSETS
	.align		4
        /*00a4*/ 	.byte	0x04, 0x1c
        /*00a6*/ 	.short	(.L_61 - .L_60)


	//   ....[0]....
.L_60:
        /*00a8*/ 	.word	0x00000210


	//   ....[1]....
        /*00ac*/ 	.word	0x00000330


	//   ....[2]....
        /*00b0*/ 	.word	0x00000380


	//----- nvinfo : EIATTR_CBANK_PARAM_SIZE
	.align		4
.L_61:
        /*00b4*/ 	.byte	0x03, 0x19
        /*00b6*/ 	.short	0x0014


	//----- nvinfo : EIATTR_PARAM_CBANK
	.align		4
        /*00b8*/ 	.byte	0x04, 0x0a
        /*00ba*/ 	.short	(.L_63 - .L_62)
	.align		4
.L_62:
        /*00bc*/ 	.word	index@(.nv.constant0._Z6sum_v4PKfPfi)
        /*00c0*/ 	.short	0x0380
        /*00c2*/ 	.short	0x0014


	//----- nvinfo : EIATTR_SW_WAR
	.align		4
.L_63:
        /*00c4*/ 	.byte	0x04, 0x36
        /*00c6*/ 	.short	(.L_65 - .L_64)
.L_64:
        /*00c8*/ 	.word	0x00000008
.L_65:


//--------------------- .nv.info._Z6sum_v3PKfPfi  --------------------------
	.section	.nv.info._Z6sum_v3PKfPfi,"",@"SHT_CUDA_INFO"
	.sectionflags	@""
	.align	4


	//----- nvinfo : EIATTR_CUDA_API_VERSION
	.align		4
        /*0000*/ 	.byte	0x04, 0x37
        /*0002*/ 	.short	(.L_67 - .L_66)
.L_66:
        /*0004*/ 	.word	0x00000082


	//----- nvinfo : EIATTR_KPARAM_INFO
	.align		4
.L_67:
        /*0008*/ 	.byte	0x04, 0x17
        /*000a*/ 	.short	(.L_69 - .L_68)
.L_68:
        /*000c*/ 	.word	0x00000000
        /*0010*/ 	.short	0x0002
        /*0012*/ 	.short	0x0010
        /*0014*/ 	.byte	0x00, 0xf0, 0x11, 0x00


	//----- nvinfo : EIATTR_KPARAM_INFO
	.align		4
.L_69:
        /*0018*/ 	.byte	0x04, 0x17
        /*001a*/ 	.short	(.L_71 - .L_70)
.L_70:
        /*001c*/ 	.word	0x00000000
        /*0020*/ 	.short	0x0001
        /*0022*/ 	.short	0x0008
        /*0024*/ 	.byte	0x00, 0xf5, 0x21, 0x00


	//----- nvinfo : EIATTR_KPARAM_INFO
	.align		4
.L_71:
        /*0028*/ 	.byte	0x04, 0x17
        /*002a*/ 	.short	(.L_73 - .L_72)
.L_72:
        /*002c*/ 	.word	0x00000000
        /*0030*/ 	.short	0x0000
        /*0032*/ 	.short	0x0000
        /*0034*/ 	.byte	0x00, 0xf5, 0x21, 0x00


	//----- nvinfo : EIATTR_SPARSE_MMA_MASK
	.align		4
.L_73:
        /*0038*/ 	.byte	0x03, 0x50
        /*003a*/ 	.short	0x0000


	//----- nvinfo : EIATTR_MAXREG_COUNT
	.align		4
        /*003c*/ 	.byte	0x03, 0x1b
        /*003e*/ 	.short	0x00ff


	//----- nvinfo : EIATTR_NUM_BARRIERS
	.align		4
        /*0040*/ 	.byte	0x02, 0x4c
        /*0042*/ 	.byte	0x01
	.zero		1


	//----- nvinfo : EIATTR_MERCURY_ISA_VERSION
	.align		4
        /*0044*/ 	.byte	0x03, 0x5f
        /*0046*/ 	.short	0x0101


	//----- nvinfo : EIATTR_VRC_CTA_INIT_COUNT
	.align		4
        /*0048*/ 	.byte	0x02, 0x4a
	.zero		1
	.zero		1


	//----- nvinfo : EIATTR_EXIT_INSTR_OFFSETS
	.align		4
        /*004c*/ 	.byte	0x04, 0x1c
        /*004e*/ 	.short	(.L_75 - .L_74)


	//   ....[0]....
.L_74:
        /*0050*/ 	.word	0x00000200


	//   ....[1]....
        /*0054*/ 	.word	0x00000270


	//----- nvinfo : EIATTR_CBANK_PARAM_SIZE
	.align		4
.L_75:
        /*0058*/ 	.byte	0x03, 0x19
        /*005a*/ 	.short	0x0014


	//----- nvinfo : EIATTR_PARAM_CBANK
	.align		4
        /*005c*/ 	.byte	0x04, 0x0a
        /*005e*/ 	.short	(.L_77 - .L_76)
	.align		4
.L_76:
        /*0060*/ 	.word	index@(.nv.constant0._Z6sum_v3PKfPfi)
        /*0064*/ 	.short	0x0380
        /*0066*/ 	.short	0x0014


	//----- nvinfo : EIATTR_SW_WAR
	.align		4
.L_77:
        /*0068*/ 	.byte	0x04, 0x36
        /*006a*/ 	.short	(.L_79 - .L_78)
.L_78:
        /*006c*/ 	.word	0x00000008
.L_79:


//--------------------- .nv.info._Z6sum_v2PKfPfi  --------------------------
	.section	.nv.info._Z6sum_v2PKfPfi,"",@"SHT_CUDA_INFO"
	.sectionflags	@""
	.align	4


	//----- nvinfo : EIATTR_CUDA_API_VERSION
	.align		4
        /*0000*/ 	.byte	0x04, 0x37
        /*0002*/ 	.short	(.L_81 - .L_80)
.L_80:
        /*0004*/ 	.word	0x00000082


	//----- nvinfo : EIATTR_KPARAM_INFO
	.align		4
.L_81:
        /*0008*/ 	.byte	0x04, 0x17
        /*000a*/ 	.short	(.L_83 - .L_82)
.L_82:
        /*000c*/ 	.word	0x00000000
        /*0010*/ 	.short	0x0002
        /*0012*/ 	.short	0x0010
        /*0014*/ 	.byte	0x00, 0xf0, 0x11, 0x00


	//----- nvinfo : EIATTR_KPARAM_INFO
	.align		4
.L_83:
        /*0018*/ 	.byte	0x04, 0x17
        /*001a*/ 	.short	(.L_85 - .L_84)
.L_84:
        /*001c*/ 	.word	0x00000000
        /*0020*/ 	.short	0x0001
        /*0022*/ 	.short	0x0008
        /*0024*/ 	.byte	0x00, 0xf5, 0x21, 0x00


	//----- nvinfo : EIATTR_KPARAM_INFO
	.align		4
.L_85:
        /*0028*/ 	.byte	0x04, 0x17
        /*002a*/ 	.short	(.L_87 - .L_86)
.L_86:
        /*002c*/ 	.word	0x00000000
        /*0030*/ 	.short	0x0000
        /*0032*/ 	.short	0x0000
        /*0034*/ 	.byte	0x00, 0xf5, 0x21, 0x00


	//----- nvinfo : EIATTR_SPARSE_MMA_MASK
	.align		4
.L_87:
        /*0038*/ 	.byte	0x03, 0x50
        /*003a*/ 	.short	0x0000


	//----- nvinfo : EIATTR_MAXREG_COUNT
	.align		4
        /*003c*/ 	.byte	0x03, 0x1b
        /*003e*/ 	.short	0x00ff


	//----- nvinfo : EIATTR_NUM_BARRIERS
	.align		4
        /*0040*/ 	.byte	0x02, 0x4c
        /*0042*/ 	.byte	0x01
	.zero		1


	//----- nvinfo : EIATTR_MERCURY_ISA_VERSION
	.align		4
        /*0044*/ 	.byte	0x03, 0x5f
        /*0046*/ 	.short	0x0101


	//----- nvinfo : EIATTR_VRC_CTA_INIT_COUNT
	.align		4
        /*0048*/ 	.byte	0x02, 0x4a
	.zero		1
	.zero		1


	//----- nvinfo : EIATTR_EXIT_INSTR_OFFSETS
	.align		4
        /*004c*/ 	.byte	0x04, 0x1c
        /*004e*/ 	.short	(.L_89 - .L_88)


	//   ....[0]....
.L_88:
        /*0050*/ 	.word	0x00000210


	//   ....[1]....
        /*0054*/ 	.word	0x00000290


	//----- nvinfo : EIATTR_CBANK_PARAM_SIZE
	.align		4
.L_89:
        /*0058*/ 	.byte	0x03, 0x19
        /*005a*/ 	.short	0x0014


	//----- nvinfo : EIATTR_PARAM_CBANK
	.align		4
        /*005c*/ 	.byte	0x04, 0x0a
        /*005e*/ 	.short	(.L_91 - .L_90)
	.align		4
.L_90:
        /*0060*/ 	.word	index@(.nv.constant0._Z6sum_v2PKfPfi)
        /*0064*/ 	.short	0x0380
        /*0066*/ 	.short	0x0014


	//----- nvinfo : EIATTR_SW_WAR
	.align		4
.L_91:
        /*0068*/ 	.byte	0x04, 0x36
        /*006a*/ 	.short	(.L_93 - .L_92)
.L_92:
        /*006c*/ 	.word	0x00000008
.L_93:


//--------------------- .nv.info._Z6sum_v0PfS_    --------------------------
	.section	.nv.info._Z6sum_v0PfS_,"",@"SHT_CUDA_INFO"
	.sectionflags	@""
	.align	4


	//----- nvinfo : EIATTR_CUDA_API_VERSION
	.align		4
        /*0000*/ 	.byte	0x04, 0x37
        /*0002*/ 	.short	(.L_95 - .L_94)
.L_94:
        /*0004*/ 	.word	0x00000082


	//----- nvinfo : EIATTR_KPARAM_INFO
	.align		4
.L_95:
        /*0008*/ 	.byte	0x04, 0x17
        /*000a*/ 	.short	(.L_97 - .L_96)
.L_96:
        /*000c*/ 	.word	0x00000000
        /*0010*/ 	.short	0x0001
        /*0012*/ 	.short	0x0008
        /*0014*/ 	.byte	0x00, 0xf5, 0x21, 0x00


	//----- nvinfo : EIATTR_KPARAM_INFO
	.align		4
.L_97:
        /*0018*/ 	.byte	0x04, 0x17
        /*001a*/ 	.short	(.L_99 - .L_98)
.L_98:
        /*001c*/ 	.word	0x00000000
        /*0020*/ 	.short	0x0000
        /*0022*/ 	.short	0x0000
        /*0024*/ 	.byte	0x00, 0xf5, 0x21, 0x00


	//----- nvinfo : EIATTR_SPARSE_MMA_MASK
	.align		4
.L_99:
        /*0028*/ 	.byte	0x03, 0x50
        /*002a*/ 	.short	0x0000


	//----- nvinfo : EIATTR_MAXREG_COUNT
	.align		4
        /*002c*/ 	.byte	0x03, 0x1b
        /*002e*/ 	.short	0x00ff


	//----- nvinfo : EIATTR_NUM_BARRIERS
	.align		4
        /*0030*/ 	.byte	0x02, 0x4c
        /*0032*/ 	.byte	0x01
	.zero		1


	//----- nvinfo : EIATTR_MERCURY_ISA_VERSION
	.align		4
        /*0034*/ 	.byte	0x03, 0x5f
        /*0036*/ 	.short	0x0101


	//----- nvinfo : EIATTR_VRC_CTA_INIT_COUNT
	.align		4
        /*0038*/ 	.byte	0x02, 0x4a
	.zero		1
	.zero		1


	//----- nvinfo : EIATTR_EXIT_INSTR_OFFSETS
	.align		4
        /*003c*/ 	.byte	0x04, 0x1c
        /*003e*/ 	.short	(.L_101 - .L_100)


	//   ....[0]....
.L_100:
        /*0040*/ 	.word	0x000001c0


	//   ....[1]....
        /*0044*/ 	.word	0x00000250


	//----- nvinfo : EIATTR_CBANK_PARAM_SIZE
	.align		4
.L_101:
        /*0048*/ 	.byte	0x03, 0x19
        /*004a*/ 	.short	0x0010


	//----- nvinfo : EIATTR_PARAM_CBANK
	.align		4
        /*004c*/ 	.byte	0x04, 0x0a
        /*004e*/ 	.short	(.L_103 - .L_102)
	.align		4
.L_102:
        /*0050*/ 	.word	index@(.nv.constant0._Z6sum_v0PfS_)
        /*0054*/ 	.short	0x0380
        /*0056*/ 	.short	0x0010


	//----- nvinfo : EIATTR_SW_WAR
	.align		4
.L_103:
        /*0058*/ 	.byte	0x04, 0x36
        /*005a*/ 	.short	(.L_105 - .L_104)
.L_104:
        /*005c*/ 	.word	0x00000008
.L_105:


//--------------------- .nv.callgraph             --------------------------
	.section	.nv.callgraph,"",@"SHT_CUDA_CALLGRAPH"
	.align	4
	.sectionentsize	8
	.align		4
        /*0000*/ 	.word	0x00000000
	.align		4
        /*0004*/ 	.word	0xffffffff
	.align		4
        /*0008*/ 	.word	0x00000000
	.align		4
        /*000c*/ 	.word	0xfffffffe
	.align		4
        /*0010*/ 	.word	0x00000000
	.align		4
        /*0014*/ 	.word	0xfffffffd
	.align		4
        /*0018*/ 	.word	0x00000000
	.align		4
        /*001c*/ 	.word	0xfffffffc


//--------------------- .text._Z6sum_v5PKfPfi     --------------------------
	.section	.text._Z6sum_v5PKfPfi,"ax",@progbits
	.align	128
        .global         _Z6sum_v5PKfPfi
        .type           _Z6sum_v5PKfPfi,@function
        .size           _Z6sum_v5PKfPfi,(.L_x_11 - _Z6sum_v5PKfPfi)
        .other          _Z6sum_v5PKfPfi,@"STO_CUDA_ENTRY STV_DEFAULT"
_Z6sum_v5PKfPfi:
.text._Z6sum_v5PKfPfi:
[----:B------:R-:W-:Y:S01]  /*0000*/  LDC R1, c[0x0][0x37c] ;  /* 0x0000df00ff017b82 */ /* 0x000fe20000000800 */
[----:B------:R-:W0:Y:S01]  /*0010*/  S2R R0, SR_CTAID.X ;  /* 0x0000000000007919 */ /* 0x000e220000002500 */
[----:B------:R-:W0:Y:S01]  /*0020*/  LDCU UR5, c[0x0][0x360] ;  /* 0x00006c00ff0577ac */ /* 0x000e220008000800 */
[----:B------:R-:W0:Y:S01]  /*0030*/  S2R R3, SR_TID.X ;  /* 0x0000000000037919 */ /* 0x000e220000002100 */
[----:B------:R-:W1:Y:S01]  /*0040*/  LDCU UR4, c[0x0][0x390] ;  /* 0x00007200ff0477ac */ /* 0x000e620008000800 */
[----:B------:R-:W2:Y:S01]  /*0050*/  LDCU.64 UR6, c[0x0][0x358] ;  /* 0x00006b00ff0677ac */ /* 0x000ea20008000a00 */
[----:B0-----:R-:W-:-:S05]  /*0060*/  IMAD R2, R0, UR5, R3 ;  /* 0x0000000500027c24 */ /* 0x001fca000f8e0203 */
[----:B------:R-:W-:-:S04]  /*0070*/  SHF.L.U32 R7, R2, 0x2, RZ ;  /* 0x0000000202077819 */ /* 0x000fc800000006ff */
[----:B-1----:R-:W-:-:S13]  /*0080*/  ISETP.GE.AND P0, PT, R7, UR4, PT ;  /* 0x0000000407007c0c */ /* 0x002fda000bf06270 */
[----:B------:R-:W0:Y:S02]  /*0090*/  @!P0 LDC.64 R4, c[0x0][0x380] ;  /* 0x0000e000ff048b82 */ /* 0x000e240000000a00 */
[----:B0-----:R-:W-:-:S05]  /*00a0*/  @!P0 IMAD.WIDE R4, R7, 0x4, R4 ;  /* 0x0000000407048825 */ /* 0x001fca00078e0204 */
[----:B--2---:R-:W2:Y:S01]  /*00b0*/  @!P0 LDG.E.128 R8, desc[UR6][R4.64] ;  /* 0x0000000604088981 */ /* 0x004ea2000c1e1d00 */
[----:B------:R-:W-:Y:S01]  /*00c0*/  HFMA2 R6, -RZ, RZ, 0, 0 ;  /* 0x00000000ff067431 */ /* 0x000fe200000001ff */
[----:B------:R-:W-:Y:S01]  /*00d0*/  ISETP.GT.U32.AND P1, PT, R3, 0x1f, PT ;  /* 0x0000001f0300780c */ /* 0x000fe20003f24070 */
[----:B--2---:R-:W-:-:S04]  /*00e0*/  @!P0 FADD R9, R8, R9 ;  /* 0x0000000908098221 */ /* 0x004fc80000000000 */
[----:B------:R-:W-:-:S04]  /*00f0*/  @!P0 FADD R10, R10, R9 ;  /* 0x000000090a0a8221 */ /* 0x000fc80000000000 */
[----:B------:R-:W-:-:S05]  /*0100*/  @!P0 FADD R6, R11, R10 ;  /* 0x0000000a0b068221 */ /* 0x000fca0000000000 */
[----:B------:R-:W0:Y:S02]  /*0110*/  SHFL.DOWN PT, R7, R6, 0x10, 0x1f ;  /* 0x0a001f0006077f89 */ /* 0x000e2400000e0000 */
[----:B0-----:R-:W-:-:S05]  /*0120*/  FADD R7, R7, R6 ;  /* 0x0000000607077221 */ /* 0x001fca0000000000 */
[----:B------:R-:W0:Y:S02]  /*0130*/  SHFL.DOWN PT, R2, R7, 0x8, 0x1f ;  /* 0x09001f0007027f89 */ /* 0x000e2400000e0000 */
[----:B0-----:R-:W-:Y:S01]  /*0140*/  FADD R8, R7, R2 ;  /* 0x0000000207087221 */ /* 0x001fe20000000000 */
[----:B------:R-:W-:-:S04]  /*0150*/  LOP3.LUT R2, R3, 0x1f, RZ, 0xc0, !PT ;  /* 0x0000001f03027812 */ /* 0x000fc800078ec0ff */
[----:B------:R-:W0:Y:S01]  /*0160*/  SHFL.DOWN PT, R9, R8, 0x4, 0x1f ;  /* 0x08801f0008097f89 */ /* 0x000e2200000e0000 */
[----:B------:R-:W-:-:S13]  /*0170*/  ISETP.NE.AND P0, PT, R2, RZ, PT ;  /* 0x000000ff0200720c */ /* 0x000fda0003f05270 */
[----:B------:R-:W1:Y:S01]  /*0180*/  @!P0 S2R R11, SR_CgaCtaId ;  /* 0x00000000000b8919 */ /* 0x000e620000008800 */
[----:B------:R-:W-:Y:S02]  /*0190*/  @!P0 MOV R10, 0x400 ;  /* 0x00000400000a8802 */ /* 0x000fe40000000f00 */
[----:B------:R-:W-:-:S04]  /*01a0*/  @!P0 SHF.R.U32.HI R6, RZ, 0x3, R3 ;  /* 0x00000003ff068819 */ /* 0x000fc80000011603 */
[----:B------:R-:W-:Y:S01]  /*01b0*/  @!P0 LOP3.LUT R6, R6, 0x7c, RZ, 0xc0, !PT ;  /* 0x0000007c06068812 */ /* 0x000fe200078ec0ff */
[----:B0-----:R-:W-:-:S05]  /*01c0*/  FADD R9, R8, R9 ;  /* 0x0000000908097221 */ /* 0x001fca0000000000 */
[----:B------:R-:W0:Y:S01]  /*01d0*/  SHFL.DOWN PT, R4, R9, 0x2, 0x1f ;  /* 0x08401f0009047f89 */ /* 0x000e2200000e0000 */
[----:B-1----:R-:W-:-:S04]  /*01e0*/  @!P0 LEA R7, R11, R10, 0x18 ;  /* 0x0000000a0b078211 */ /* 0x002fc800078ec0ff */
[----:B------:R-:W-:Y:S01]  /*01f0*/  @!P0 IADD3 R6, PT, PT, R6, R7, RZ ;  /* 0x0000000706068210 */ /* 0x000fe20007ffe0ff */
[----:B0-----:R-:W-:-:S05]  /*0200*/  FADD R4, R9, R4 ;  /* 0x0000000409047221 */ /* 0x001fca0000000000 */
[----:B------:R-:W0:Y:S02]  /*0210*/  SHFL.DOWN PT, R5, R4, 0x1, 0x1f ;  /* 0x08201f0004057f89 */ /* 0x000e2400000e0000 */
[----:B0-----:R-:W-:-:S05]  /*0220*/  FADD R5, R4, R5 ;  /* 0x0000000504057221 */ /* 0x001fca0000000000 */
[----:B------:R0:W-:Y:S01]  /*0230*/  @!P0 STS [R6], R5 ;  /* 0x0000000506008388 */ /* 0x0001e20000000800 */
[----:B------:R-:W-:Y:S06]  /*0240*/  BAR.SYNC.DEFER_BLOCKING 0x0 ;  /* 0x0000000000007b1d */ /* 0x000fec0000010000 */
[----:B------:R-:W-:Y:S05]  /*0250*/  @P1 EXIT ;  /* 0x000000000000194d */ /* 0x000fea0003800000 */
[----:B------:R-:W-:-:S06]  /*0260*/  USHF.R.U32.HI UR4, URZ, 0x5, UR5 ;  /* 0x00000005ff047899 */ /* 0x000fcc0008011605 */
[----:B------:R-:W-:-:S13]  /*0270*/  ISETP.GE.U32.AND P1, PT, R2, UR4, PT ;  /* 0x0000000402007c0c */ /* 0x000fda000bf26070 */
[----:B------:R-:W0:Y:S01]  /*0280*/  @!P1 S2R R4, SR_CgaCtaId ;  /* 0x0000000000049919 */ /* 0x000e220000008800 */
[----:B------:R-:W-:-:S04]  /*0290*/  @!P1 MOV R3, 0x400 ;  /* 0x0000040000039802 */ /* 0x000fc80000000f00 */
[----:B0-----:R-:W-:Y:S02]  /*02a0*/  @!P1 LEA R5, R4, R3, 0x18 ;  /* 0x0000000304059211 */ /* 0x001fe400078ec0ff */
[----:B------:R-:W-:Y:S02]  /*02b0*/  MOV R3, RZ ;  /* 0x000000ff00037202 */ /* 0x000fe40000000f00 */
[----:B------:R-:W-:-:S05]  /*02c0*/  @!P1 LEA R2, R2, R5, 0x2 ;  /* 0x0000000502029211 */ /* 0x000fca00078e10ff */
[----:B------:R-:W0:Y:S04]  /*02d0*/  @!P1 LDS R3, [R2] ;  /* 0x0000000002039984 */ /* 0x000e280000000800 */
[----:B0-----:R-:W0:Y:S02]  /*02e0*/  SHFL.DOWN PT, R4, R3, 0x10, 0x1f ;  /* 0x0a001f0003047f89 */ /* 0x001e2400000e0000 */
[----:B0-----:R-:W-:-:S05]  /*02f0*/  FADD R4, R4, R3 ;  /* 0x0000000304047221 */ /* 0x001fca0000000000 */
[----:B------:R-:W0:Y:S02]  /*0300*/  SHFL.DOWN PT, R5, R4, 0x8, 0x1f ;  /* 0x09001f0004057f89 */ /* 0x000e2400000e0000 */
[----:B0-----:R-:W-:-:S05]  /*0310*/  FADD R5, R4, R5 ;  /* 0x0000000504057221 */ /* 0x001fca0000000000 */
[----:B------:R-:W0:Y:S02]  /*0320*/  SHFL.DOWN PT, R6, R5, 0x4, 0x1f ;  /* 0x08801f0005067f89 */ /* 0x000e2400000e0000 */
[----:B0-----:R-:W-:-:S05]  /*0330*/  FADD R6, R5, R6 ;  /* 0x0000000605067221 */ /* 0x001fca0000000000 */
[----:B------:R-:W0:Y:S02]  /*0340*/  SHFL.DOWN PT, R7, R6, 0x2, 0x1f ;  /* 0x08401f0006077f89 */ /* 0x000e2400000e0000 */
[----:B0-----:R-:W-:-:S05]  /*0350*/  FADD R7, R6, R7 ;  /* 0x0000000706077221 */ /* 0x001fca0000000000 */
[----:B------:R0:W1:Y:S01]  /*0360*/  SHFL.DOWN PT, R8, R7, 0x1, 0x1f ;  /* 0x08201f0007087f89 */ /* 0x00006200000e0000 */
[----:B------:R-:W-:Y:S05]  /*0370*/  @P0 EXIT ;  /* 0x000000000000094d */ /* 0x000fea0003800000 */
[----:B------:R-:W2:Y:S01]  /*0380*/  LDC.64 R2, c[0x0][0x388] ;  /* 0x0000e200ff027b82 */ /* 0x000ea20000000a00 */
[----:B01----:R-:W-:Y:S01]  /*0390*/  FADD R7, R7, R8 ;  /* 0x0000000807077221 */ /* 0x003fe20000000000 */
[----:B--2---:R-:W-:-:S05]  /*03a0*/  IMAD.WIDE.U32 R2, R0, 0x4, R2 ;  /* 0x0000000400027825 */ /* 0x004fca00078e0002 */
[----:B------:R-:W-:Y:S01]  /*03b0*/  STG.E desc[UR6][R2.64], R7 ;  /* 0x0000000702007986 */ /* 0x000fe2000c101906 */
[----:B------:R-:W-:Y:S05]  /*03c0*/  EXIT ;  /* 0x000000000000794d */ /* 0x000fea0003800000 */
.L_x_0:
[----:B------:R-:W-:-:S00]  /*03d0*/  BRA `(.L_x_0) ;  /* 0xfffffffc00fc7947 */ /* 0x000fc0000383ffff */
[----:B------:R-:W-:-:S00]  /*03e0*/  NOP ;  /* 0x0000000000007918 */ /* 0x000fc00000000000 */
        /* <DEDUP_REMOVED lines=9> */
.L_x_11:


//--------------------- .text._Z6sum_v4PKfPfi     --------------------------
	.section	.text._Z6sum_v4PKfPfi,"ax",@progbits
	.align	128
        .global         _Z6sum_v4PKfPfi
        .type           _Z6sum_v4PKfPfi,@function
        .size           _Z6sum_v4PKfPfi,(.L_x_12 - _Z6sum_v4PKfPfi)
        .other          _Z6sum_v4PKfPfi,@"STO_CUDA_ENTRY STV_DEFAULT"
_Z6sum_v4PKfPfi:
.text._Z6sum_v4PKfPfi:
[----:B------:R-:W-:Y:S01]  /*0000*/  LDC R1, c[0x0][0x37c] ;  /* 0x0000df00ff017b82 */ /* 0x000fe20000000800 */
[----:B------:R-:W0:Y:S01]  /*0010*/  S2R R0, SR_CTAID.X ;  /* 0x0000000000007919 */ /* 0x000e220000002500 */
[----:B------:R-:W0:Y:S01]  /*0020*/  LDCU UR5, c[0x0][0x360] ;  /* 0x00006c00ff0577ac */ /* 0x000e220008000800 */
[----:B------:R-:W-:Y:S01]  /*0030*/  HFMA2 R6, -RZ, RZ, 0, 0 ;  /* 0x00000000ff067431 */ /* 0x000fe200000001ff */
[----:B------:R-:W0:Y:S01]  /*0040*/  S2R R13, SR_TID.X ;  /* 0x00000000000d7919 */ /* 0x000e220000002100 */
[----:B------:R-:W1:Y:S01]  /*0050*/  LDCU UR4, c[0x0][0x390] ;  /* 0x00007200ff0477ac */ /* 0x000e620008000800 */
[----:B------:R-:W2:Y:S01]  /*0060*/  LDCU.64 UR6, c[0x0][0x358] ;  /* 0x00006b00ff0677ac */ /* 0x000ea20008000a00 */
[----:B0-----:R-:W-:-:S05]  /*0070*/  IMAD R5, R0, UR5, R13 ;  /* 0x0000000500057c24 */ /* 0x001fca000f8e020d */
[----:B-1----:R-:W-:-:S13]  /*0080*/  ISETP.GE.AND P0, PT, R5, UR4, PT ;  /* 0x0000000405007c0c */ /* 0x002fda000bf06270 */
[----:B------:R-:W0:Y:S02]  /*0090*/  @!P0 LDC.64 R2, c[0x0][0x380] ;  /* 0x0000e000ff028b82 */ /* 0x000e240000000a00 */
[----:B0-----:R-:W-:-:S05]  /*00a0*/  @!P0 IMAD.WIDE R2, R5, 0x4, R2 ;  /* 0x0000000405028825 */ /* 0x001fca00078e0202 */
[----:B--2---:R-:W2:Y:S01]  /*00b0*/  @!P0 LDG.E R6, desc[UR6][R2.64] ;  /* 0x0000000602068981 */ /* 0x004ea2000c1e1900 */
[----:B------:R-:W-:-:S03]  /*00c0*/  ISETP.GT.U32.AND P1, PT, R13, 0x1f, PT ;  /* 0x0000001f0d00780c */ /* 0x000fc60003f24070 */
[----:B--2---:R-:W0:Y:S02]  /*00d0*/  SHFL.DOWN PT, R5, R6, 0x10, 0x1f ;  /* 0x0a001f0006057f89 */ /* 0x004e2400000e0000 */
[----:B0-----:R-:W-:-:S05]  /*00e0*/  FADD R5, R5, R6 ;  /* 0x0000000605057221 */ /* 0x001fca0000000000 */
        /* <DEDUP_REMOVED lines=16> */
[----:B------:R0:W-:Y:S01]  /*01f0*/  @!P0 STS [R3], R2 ;  /* 0x0000000203008388 */ /* 0x0001e20000000800 */
[----:B------:R-:W-:Y:S06]  /*0200*/  BAR.SYNC.DEFER_BLOCKING 0x0 ;  /* 0x0000000000007b1d */ /* 0x000fec0000010000 */
[----:B------:R-:W-:Y:S05]  /*0210*/  @P1 EXIT ;  /* 0x000000000000194d */ /* 0x000fea0003800000 */
[----:B------:R-:W-:-:S06]  /*0220*/  USHF.R.U32.HI UR4, URZ, 0x5, UR5 ;  /* 0x00000005ff047899 */ /* 0x000fcc0008011605 */
[----:B------:R-:W-:-:S13]  /*0230*/  ISETP.GE.U32.AND P1, PT, R4, UR4, PT ;  /* 0x0000000404007c0c */ /* 0x000fda000bf26070 */
[----:B0-----:R-:W0:Y:S01]  /*0240*/  @!P1 S2R R3, SR_CgaCtaId ;  /* 0x0000000000039919 */ /* 0x001e220000008800 */
        /* <DEDUP_REMOVED lines=16> */
[----:B-1----:R-:W-:Y:S01]  /*0350*/  FADD R7, R8, R7 ;  /* 0x0000000708077221 */ /* 0x002fe20000000000 */
[----:B--2---:R-:W-:-:S05]  /*0360*/  IMAD.WIDE.U32 R2, R0, 0x4, R2 ;  /* 0x0000000400027825 */ /* 0x004fca00078e0002 */
[----:B------:R-:W-:Y:S01]  /*0370*/  STG.E desc[UR6][R2.64], R7 ;  /* 0x0000000702007986 */ /* 0x000fe2000c101906 */
[----:B------:R-:W-:Y:S05]  /*0380*/  EXIT ;  /* 0x000000000000794d */ /* 0x000fea0003800000 */
.L_x_1:
        /* <DEDUP_REMOVED lines=15> */
.L_x_12:


//--------------------- .text._Z6sum_v3PKfPfi     --------------------------
	.section	.text._Z6sum_v3PKfPfi,"ax",@progbits
	.align	128
        .global         _Z6sum_v3PKfPfi
        .type           _Z6sum_v3PKfPfi,@function
        .size           _Z6sum_v3PKfPfi,(.L_x_13 - _Z6sum_v3PKfPfi)
        .other          _Z6sum_v3PKfPfi,@"STO_CUDA_ENTRY STV_DEFAULT"
_Z6sum_v3PKfPfi:
.text._Z6sum_v3PKfPfi:
[----:B------:R-:W-:Y:S01]  /*0000*/  LDC R1, c[0x0][0x37c] ;  /* 0x0000df00ff017b82 */ /* 0x000fe20000000800 */
[----:B------:R-:W0:Y:S07]  /*0010*/  S2R R7, SR_TID.X ;  /* 0x0000000000077919 */ /* 0x000e2e0000002100 */
[----:B------:R-:W0:Y:S01]  /*0020*/  S2UR UR4, SR_CTAID.X ;  /* 0x00000000000479c3 */ /* 0x000e220000002500 */
[----:B------:R-:W1:Y:S01]  /*0030*/  LDCU UR5, c[0x0][0x390] ;  /* 0x00007200ff0577ac */ /* 0x000e620008000800 */
[----:B------:R-:W-:Y:S01]  /*0040*/  IMAD.MOV.U32 R4, RZ, RZ, RZ ;  /* 0x000000ffff047224 */ /* 0x000fe200078e00ff */
[----:B------:R-:W2:Y:S05]  /*0050*/  LDCU.64 UR6, c[0x0][0x358] ;  /* 0x00006b00ff0677ac */ /* 0x000eaa0008000a00 */
[----:B------:R-:W0:Y:S02]  /*0060*/  LDC R0, c[0x0][0x360] ;  /* 0x0000d800ff007b82 */ /* 0x000e240000000800 */
[----:B0-----:R-:W-:-:S05]  /*0070*/  IMAD R5, R0, UR4, R7 ;  /* 0x0000000400057c24 */ /* 0x001fca000f8e0207 */
[----:B-1----:R-:W-:-:S13]  /*0080*/  ISETP.GE.AND P0, PT, R5, UR5, PT ;  /* 0x0000000505007c0c */ /* 0x002fda000bf06270 */
[----:B------:R-:W0:Y:S02]  /*0090*/  @!P0 LDC.64 R2, c[0x0][0x380] ;  /* 0x0000e000ff028b82 */ /* 0x000e240000000a00 */
[----:B0-----:R-:W-:-:S05]  /*00a0*/  @!P0 IMAD.WIDE R2, R5, 0x4, R2 ;  /* 0x0000000405028825 */ /* 0x001fca00078e0202 */
[----:B--2---:R-:W2:Y:S01]  /*00b0*/  @!P0 LDG.E R4, desc[UR6][R2.64] ;  /* 0x0000000602048981 */ /* 0x004ea2000c1e1900 */
[----:B------:R-:W0:Y:S01]  /*00c0*/  S2UR UR5, SR_CgaCtaId ;  /* 0x00000000000579c3 */ /* 0x000e220000008800 */
[----:B------:R-:W-:Y:S01]  /*00d0*/  UMOV UR4, 0x400 ;  /* 0x0000040000047882 */ /* 0x000fe20000000000 */
[----:B------:R-:W-:Y:S02]  /*00e0*/  ISETP.GE.U32.AND P1, PT, R0, 0x2, PT ;  /* 0x000000020000780c */ /* 0x000fe40003f26070 */
[----:B------:R-:W-:Y:S01]  /*00f0*/  ISETP.NE.AND P0, PT, R7, RZ, PT ;  /* 0x000000ff0700720c */ /* 0x000fe20003f05270 */
[----:B0-----:R-:W-:-:S06]  /*0100*/  ULEA UR4, UR5, UR4, 0x18 ;  /* 0x0000000405047291 */ /* 0x001fcc000f8ec0ff */
[----:B------:R-:W-:-:S05]  /*0110*/  LEA R5, R7, UR4, 0x2 ;  /* 0x0000000407057c11 */ /* 0x000fca000f8e10ff */
[----:B--2---:R0:W-:Y:S01]  /*0120*/  STS [R5], R4 ;  /* 0x0000000405007388 */ /* 0x0041e20000000800 */
[----:B------:R-:W-:Y:S06]  /*0130*/  BAR.SYNC.DEFER_BLOCKING 0x0 ;  /* 0x0000000000007b1d */ /* 0x000fec0000010000 */
[----:B------:R-:W-:Y:S05]  /*0140*/  @!P1 BRA `(.L_x_2) ;  /* 0x00000000002c9947 */ /* 0x000fea0003800000 */
.L_x_3:
[----:B------:R-:W-:-:S04]  /*0150*/  SHF.R.U32.HI R6, RZ, 0x1, R0 ;  /* 0x00000001ff067819 */ /* 0x000fc80000011600 */
[----:B------:R-:W-:-:S13]  /*0160*/  ISETP.GE.U32.AND P1, PT, R7, R6, PT ;  /* 0x000000060700720c */ /* 0x000fda0003f26070 */
[----:B------:R-:W-:Y:S01]  /*0170*/  @!P1 IMAD R2, R6, 0x4, R5 ;  /* 0x0000000406029824 */ /* 0x000fe200078e0205 */
[----:B------:R-:W-:Y:S05]  /*0180*/  @!P1 LDS R3, [R5] ;  /* 0x0000000005039984 */ /* 0x000fea0000000800 */
[----:B------:R-:W0:Y:S02]  /*0190*/  @!P1 LDS R2, [R2] ;  /* 0x0000000002029984 */ /* 0x000e240000000800 */
[----:B0-----:R-:W-:-:S05]  /*01a0*/  @!P1 FADD R4, R2, R3 ;  /* 0x0000000302049221 */ /* 0x001fca0000000000 */
[----:B------:R1:W-:Y:S01]  /*01b0*/  @!P1 STS [R5], R4 ;  /* 0x0000000405009388 */ /* 0x0003e20000000800 */
[----:B------:R-:W-:Y:S01]  /*01c0*/  BAR.SYNC.DEFER_BLOCKING 0x0 ;  /* 0x0000000000007b1d */ /* 0x000fe20000010000 */
[----:B------:R-:W-:Y:S01]  /*01d0*/  ISETP.GT.U32.AND P1, PT, R0, 0x3, PT ;  /* 0x000000030000780c */ /* 0x000fe20003f24070 */
[----:B------:R-:W-:-:S12]  /*01e0*/  IMAD.MOV.U32 R0, RZ, RZ, R6 ;  /* 0x000000ffff007224 */ /* 0x000fd800078e0006 */
[----:B-1----:R-:W-:Y:S05]  /*01f0*/  @P1 BRA `(.L_x_3) ;  /* 0xfffffffc00d41947 */ /* 0x002fea000383ffff */
.L_x_2:
[----:B------:R-:W-:Y:S05]  /*0200*/  @P0 EXIT ;  /* 0x000000000000094d */ /* 0x000fea0003800000 */
[----:B------:R-:W1:Y:S01]  /*0210*/  S2UR UR5, SR_CgaCtaId ;  /* 0x00000000000579c3 */ /* 0x000e620000008800 */
[----:B------:R-:W-:-:S07]  /*0220*/  UMOV UR4, 0x400 ;  /* 0x0000040000047882 */ /* 0x000fce0000000000 */
[----:B------:R-:W2:Y:S01]  /*0230*/  LDC.64 R2, c[0x0][0x388] ;  /* 0x0000e200ff027b82 */ /* 0x000ea20000000a00 */
[----:B-1----:R-:W-:-:S09]  /*0240*/  ULEA UR4, UR5, UR4, 0x18 ;  /* 0x0000000405047291 */ /* 0x002fd2000f8ec0ff */
[----:B0-----:R-:W2:Y:S04]  /*0250*/  LDS R5, [UR4] ;  /* 0x00000004ff057984 */ /* 0x001ea80008000800 */
[----:B--2---:R-:W-:Y:S01]  /*0260*/  REDG.E.ADD.F32.FTZ.RN.STRONG.GPU desc[UR6][R2.64], R5 ;  /* 0x00000005020079a6 */ /* 0x004fe2000c12f306 */
[----:B------:R-:W-:Y:S05]  /*0270*/  EXIT ;  /* 0x000000000000794d */ /* 0x000fea0003800000 */
.L_x_4:
        /* <DEDUP_REMOVED lines=16> */
.L_x_13:


//--------------------- .text._Z6sum_v2PKfPfi     --------------------------
	.section	.text._Z6sum_v2PKfPfi,"ax",@progbits
	.align	128
        .global         _Z6sum_v2PKfPfi
        .type           _Z6sum_v2PKfPfi,@function
        .size           _Z6sum_v2PKfPfi,(.L_x_14 - _Z6sum_v2PKfPfi)
        .other          _Z6sum_v2PKfPfi,@"STO_CUDA_ENTRY STV_DEFAULT"
_Z6sum_v2PKfPfi:
.text._Z6sum_v2PKfPfi:
[----:B------:R-:W-:Y:S01]  /*0000*/  LDC R1, c[0x0][0x37c] ;  /* 0x0000df00ff017b82 */ /* 0x000fe20000000800 */
[----:B------:R-:W0:Y:S01]  /*0010*/  S2R R6, SR_TID.X ;  /* 0x0000000000067919 */ /* 0x000e220000002100 */
[----:B------:R-:W0:Y:S01]  /*0020*/  LDCU UR8, c[0x0][0x360] ;  /* 0x00006c00ff0877ac */ /* 0x000e220008000800 */
[----:B------:R-:W-:Y:S01]  /*0030*/  IMAD.MOV.U32 R4, RZ, RZ, RZ ;  /* 0x000000ffff047224 */ /* 0x000fe200078e00ff */
[----:B------:R-:W0:Y:S01]  /*0040*/  S2R R7, SR_CTAID.X ;  /* 0x0000000000077919 */ /* 0x000e220000002500 */
[----:B------:R-:W1:Y:S01]  /*0050*/  LDCU UR4, c[0x0][0x390] ;  /* 0x00007200ff0477ac */ /* 0x000e620008000800 */
[----:B------:R-:W2:Y:S01]  /*0060*/  LDCU.64 UR6, c[0x0][0x358] ;  /* 0x00006b00ff0677ac */ /* 0x000ea20008000a00 */
[----:B0-----:R-:W-:-:S05]  /*0070*/  IMAD R5, R7, UR8, R6 ;  /* 0x0000000807057c24 */ /* 0x001fca000f8e0206 */
[----:B-1----:R-:W-:-:S13]  /*0080*/  ISETP.GE.AND P0, PT, R5, UR4, PT ;  /* 0x0000000405007c0c */ /* 0x002fda000bf06270 */
[----:B------:R-:W0:Y:S02]  /*0090*/  @!P0 LDC.64 R2, c[0x0][0x380] ;  /* 0x0000e000ff028b82 */ /* 0x000e240000000a00 */
[----:B0-----:R-:W-:-:S05]  /*00a0*/  @!P0 IMAD.WIDE R2, R5, 0x4, R2 ;  /* 0x0000000405028825 */ /* 0x001fca00078e0202 */
[----:B--2---:R-:W2:Y:S01]  /*00b0*/  @!P0 LDG.E R4, desc[UR6][R2.64] ;  /* 0x0000000602048981 */ /* 0x004ea2000c1e1900 */
[----:B------:R-:W0:Y:S01]  /*00c0*/  S2UR UR5, SR_CgaCtaId ;  /* 0x00000000000579c3 */ /* 0x000e220000008800 */
[----:B------:R-:W-:Y:S01]  /*00d0*/  IMAD.U32 R0, RZ, RZ, UR8 ;  /* 0x00000008ff007e24 */ /* 0x000fe2000f8e00ff */
[----:B------:R-:W-:Y:S01]  /*00e0*/  UMOV UR4, 0x400 ;  /* 0x0000040000047882 */ /* 0x000fe20000000000 */
[----:B------:R-:W-:-:S03]  /*00f0*/  ISETP.NE.AND P0, PT, R6, RZ, PT ;  /* 0x000000ff0600720c */ /* 0x000fc60003f05270 */
[----:B------:R-:W-:Y:S01]  /*0100*/  ISETP.GE.U32.AND P1, PT, R0, 0x2, PT ;  /* 0x000000020000780c */ /* 0x000fe20003f26070 */
[----:B0-----:R-:W-:-:S06]  /*0110*/  ULEA UR4, UR5, UR4, 0x18 ;  /* 0x0000000405047291 */ /* 0x001fcc000f8ec0ff */
[----:B------:R-:W-:-:S05]  /*0120*/  LEA R5, R6, UR4, 0x2 ;  /* 0x0000000406057c11 */ /* 0x000fca000f8e10ff */
[----:B--2---:R0:W-:Y:S01]  /*0130*/  STS [R5], R4 ;  /* 0x0000000405007388 */ /* 0x0041e20000000800 */
[----:B------:R-:W-:Y:S06]  /*0140*/  BAR.SYNC.DEFER_BLOCKING 0x0 ;  /* 0x0000000000007b1d */ /* 0x000fec0000010000 */
[----:B------:R-:W-:Y:S05]  /*0150*/  @!P1 BRA `(.L_x_5) ;  /* 0x00000000002c9947 */ /* 0x000fea0003800000 */
.L_x_6:
[----:B------:R-:W-:-:S04]  /*0160*/  SHF.R.U32.HI R8, RZ, 0x1, R0 ;  /* 0x00000001ff087819 */ /* 0x000fc80000011600 */
[----:B------:R-:W-:-:S13]  /*0170*/  ISETP.GE.U32.AND P1, PT, R6, R8, PT ;  /* 0x000000080600720c */ /* 0x000fda0003f26070 */
[----:B------:R-:W-:Y:S01]  /*0180*/  @!P1 LEA R2, R8, R5, 0x2 ;  /* 0x0000000508029211 */ /* 0x000fe200078e10ff */
        /* <DEDUP_REMOVED lines=8> */
.L_x_5:
[----:B------:R-:W-:Y:S05]  /*0210*/  @P0 EXIT ;  /* 0x000000000000094d */ /* 0x000fea0003800000 */
[----:B------:R-:W1:Y:S01]  /*0220*/  S2UR UR5, SR_CgaCtaId ;  /* 0x00000000000579c3 */ /* 0x000e620000008800 */
[----:B------:R-:W-:-:S07]  /*0230*/  UMOV UR4, 0x400 ;  /* 0x0000040000047882 */ /* 0x000fce0000000000 */
[----:B------:R-:W2:Y:S01]  /*0240*/  LDC.64 R2, c[0x0][0x388] ;  /* 0x0000e200ff027b82 */ /* 0x000ea20000000a00 */
[----:B-1----:R-:W-:Y:S01]  /*0250*/  ULEA UR4, UR5, UR4, 0x18 ;  /* 0x0000000405047291 */ /* 0x002fe2000f8ec0ff */
[----:B--2---:R-:W-:-:S08]  /*0260*/  IMAD.WIDE.U32 R2, R7, 0x4, R2 ;  /* 0x0000000407027825 */ /* 0x004fd000078e0002 */
[----:B0-----:R-:W0:Y:S04]  /*0270*/  LDS R5, [UR4] ;  /* 0x00000004ff057984 */ /* 0x001e280008000800 */
[----:B0-----:R-:W-:Y:S01]  /*0280*/  STG.E desc[UR6][R2.64], R5 ;  /* 0x0000000502007986 */ /* 0x001fe2000c101906 */
[----:B------:R-:W-:Y:S05]  /*0290*/  EXIT ;  /* 0x000000000000794d */ /* 0x000fea0003800000 */
.L_x_7:
        /* <DEDUP_REMOVED lines=14> */
.L_x_14:


//--------------------- .text._Z6sum_v0PfS_       --------------------------
	.section	.text._Z6sum_v0PfS_,"ax",@progbits
	.align	128
        .global         _Z6sum_v0PfS_
        .type           _Z6sum_v0PfS_,@function
        .size           _Z6sum_v0PfS_,(.L_x_15 - _Z6sum_v0PfS_)
        .other          _Z6sum_v0PfS_,@"STO_CUDA_ENTRY STV_DEFAULT"
_Z6sum_v0PfS_:
.text._Z6sum_v0PfS_:
[----:B------:R-:W-:Y:S01]  /*0000*/  LDC R1, c[0x0][0x37c] ;  /* 0x0000df00ff017b82 */ /* 0x000fe20000000800 */
[----:B------:R-:W0:Y:S07]  /*0010*/  S2R R7, SR_TID.X ;  /* 0x0000000000077919 */ /* 0x000e2e0000002100 */
[----:B------:R-:W0:Y:S01]  /*0020*/  LDC.64 R2, c[0x0][0x380] ;  /* 0x0000e000ff027b82 */ /* 0x000e220000000a00 */
[----:B------:R-:W1:Y:S01]  /*0030*/  LDCU.64 UR6, c[0x0][0x358] ;  /* 0x00006b00ff0677ac */ /* 0x000e620008000a00 */
[----:B0-----:R-:W-:-:S06]  /*0040*/  IMAD.WIDE.U32 R2, R7, 0x4, R2 ;  /* 0x0000000407027825 */ /* 0x001fcc00078e0002 */
[----:B-1----:R-:W2:Y:S01]  /*0050*/  LDG.E R2, desc[UR6][R2.64] ;  /* 0x0000000602027981 */ /* 0x002ea2000c1e1900 */
[----:B------:R-:W0:Y:S01]  /*0060*/  S2UR UR5, SR_CgaCtaId ;  /* 0x00000000000579c3 */ /* 0x000e220000008800 */
[----:B------:R-:W-:Y:S01]  /*0070*/  UMOV UR4, 0x400 ;  /* 0x0000040000047882 */ /* 0x000fe20000000000 */
[----:B------:R-:W1:Y:S01]  /*0080*/  LDCU UR8, c[0x0][0x360] ;  /* 0x00006c00ff0877ac */ /* 0x000e620008000800 */
[----:B------:R-:W-:Y:S01]  /*0090*/  ISETP.NE.AND P0, PT, R7, RZ, PT ;  /* 0x000000ff0700720c */ /* 0x000fe20003f05270 */
[----:B-1----:R-:W-:Y:S02]  /*00a0*/  UISETP.GE.U32.AND UP0, UPT, UR8, 0x2, UPT ;  /* 0x000000020800788c */ /* 0x002fe4000bf06070 */
[----:B0-----:R-:W-:-:S06]  /*00b0*/  ULEA UR4, UR5, UR4, 0x18 ;  /* 0x0000000405047291 */ /* 0x001fcc000f8ec0ff */
[----:B------:R-:W-:-:S05]  /*00c0*/  LEA R5, R7, UR4, 0x2 ;  /* 0x0000000407057c11 */ /* 0x000fca000f8e10ff */
[----:B--2---:R0:W-:Y:S01]  /*00d0*/  STS [R5], R2 ;  /* 0x0000000205007388 */ /* 0x0041e20000000800 */
[----:B------:R-:W-:Y:S06]  /*00e0*/  BAR.SYNC.DEFER_BLOCKING 0x0 ;  /* 0x0000000000007b1d */ /* 0x000fec0000010000 */
[----:B------:R-:W-:Y:S05]  /*00f0*/  BRA.U !UP0, `(.L_x_8) ;  /* 0x0000000108307547 */ /* 0x000fea000b800000 */
[----:B------:R-:W-:-:S07]  /*0100*/  IMAD.U32 R0, RZ, RZ, UR8 ;  /* 0x00000008ff007e24 */ /* 0x000fce000f8e00ff */
.L_x_9:
[----:B------:R-:W-:-:S04]  /*0110*/  SHF.R.U32.HI R6, RZ, 0x1, R0 ;  /* 0x00000001ff067819 */ /* 0x000fc80000011600 */
[----:B------:R-:W-:-:S13]  /*0120*/  ISETP.GE.U32.AND P1, PT, R7, R6, PT ;  /* 0x000000060700720c */ /* 0x000fda0003f26070 */
[----:B0-----:R-:W-:Y:S01]  /*0130*/  @!P1 LEA R2, R6, R5, 0x2 ;  /* 0x0000000506029211 */ /* 0x001fe200078e10ff */
        /* <DEDUP_REMOVED lines=8> */
.L_x_8:
[----:B------:R-:W-:Y:S05]  /*01c0*/  @P0 EXIT ;  /* 0x000000000000094d */ /* 0x000fea0003800000 */
[----:B------:R-:W1:Y:S01]  /*01d0*/  S2UR UR5, SR_CgaCtaId ;  /* 0x00000000000579c3 */ /* 0x000e620000008800 */
[----:B------:R-:W-:Y:S01]  /*01e0*/  UMOV UR4, 0x400 ;  /* 0x0000040000047882 */ /* 0x000fe20000000000 */
[----:B------:R-:W2:Y:S06]  /*01f0*/  S2R R7, SR_CTAID.X ;  /* 0x0000000000077919 */ /* 0x000eac0000002500 */
[----:B0-----:R-:W2:Y:S01]  /*0200*/  LDC.64 R2, c[0x0][0x388] ;  /* 0x0000e200ff027b82 */ /* 0x001ea20000000a00 */
[----:B-1----:R-:W-:-:S09]  /*0210*/  ULEA UR4, UR5, UR4, 0x18 ;  /* 0x0000000405047291 */ /* 0x002fd2000f8ec0ff */
[----:B------:R-:W0:Y:S01]  /*0220*/  LDS R5, [UR4] ;  /* 0x00000004ff057984 */ /* 0x000e220008000800 */
[----:B--2---:R-:W-:-:S05]  /*0230*/  IMAD.WIDE.U32 R2, R7, 0x4, R2 ;  /* 0x0000000407027825 */ /* 0x004fca00078e0002 */
[----:B0-----:R-:W-:Y:S01]  /*0240*/  STG.E desc[UR6][R2.64], R5 ;  /* 0x0000000502007986 */ /* 0x001fe2000c101906 */
[----:B------:R-:W-:Y:S05]  /*0250*/  EXIT ;  /* 0x000000000000794d */ /* 0x000fea0003800000 */
.L_x_10:
        /* <DEDUP_REMOVED lines=10> */
.L_x_15:


//--------------------- .nv.shared._Z6sum_v5PKfPfi --------------------------
	.section	.nv.shared._Z6sum_v5PKfPfi,"aw",@nobits
	.sectionflags	@""
	.align	16
.nv.shared._Z6sum_v5PKfPfi:
	.zero		1152


//--------------------- .nv.shared.reserved.0     --------------------------
	.section	.nv.shared.reserved.0,"aw",@nobits
	.weak		__nv_reservedSMEM_offset_0_alias
	.size		__nv_reservedSMEM_offset_0_alias, 0, 64
	.other		__nv_reservedSMEM_offset_0_alias,@"STO_CUDA_RESERVED_SHARED STV_DEFAULT"
__nv_reservedSMEM_offset_0_alias:
	.zero		0
	.zero		64


//--------------------- .nv.shared._Z6sum_v4PKfPfi --------------------------
	.section	.nv.shared._Z6sum_v4PKfPfi,"aw",@nobits
	.sectionflags	@""
	.align	16
.nv.shared._Z6sum_v4PKfPfi:
	.zero		1152


//--------------------- .nv.shared._Z6sum_v3PKfPfi --------------------------
	.section	.nv.shared._Z6sum_v3PKfPfi,"aw",@nobits
	.sectionflags	@""
	.align	16
	.zero		1024


//--------------------- .nv.shared._Z6sum_v2PKfPfi --------------------------
	.section	.nv.shared._Z6sum_v2PKfPfi,"aw",@nobits
	.sectionflags	@""
	.align	16
	.zero		1024


//--------------------- .nv.shared._Z6sum_v0PfS_  --------------------------
	.section	.nv.shared._Z6sum_v0PfS_,"aw",@nobits
	.sectionflags	@""
	.align	16
.nv.shared._Z6sum_v0PfS_:
	.zero		2048


//--------------------- .nv.constant0._Z6sum_v5PKfPfi --------------------------
	.section	.nv.constant0._Z6sum_v5PKfPfi,"a",@progbits
	.sectionflags	@""
	.align	4
.nv.constant0._Z6sum_v5PKfPfi:
	.zero		916


//--------------------- .nv.constant0._Z6sum_v4PKfPfi --------------------------
	.section	.nv.constant0._Z6sum_v4PKfPfi,"a",@progbits
	.sectionflags	@""
	.align	4
.nv.constant0._Z6sum_v4PKfPfi:
	.zero		916


//--------------------- .nv.constant0._Z6sum_v3PKfPfi --------------------------
	.section	.nv.constant0._Z6sum_v3PKfPfi,"a",@progbits
	.sectionflags	@""
	.align	4
.nv.constant0._Z6sum_v3PKfPfi:
	.zero		916


//--------------------- .nv.constant0._Z6sum_v2PKfPfi --------------------------
	.section	.nv.constant0._Z6sum_v2PKfPfi,"a",@progbits
	.sectionflags	@""
	.align	4
.nv.constant0._Z6sum_v2PKfPfi:
	.zero		916


//--------------------- .nv.constant0._Z6sum_v0PfS_ --------------------------
	.section	.nv.constant0._Z6sum_v0PfS_,"a",@progbits
	.sectionflags	@""
	.align	4
.nv.constant0._Z6sum_v0PfS_:
	.zero		912


//--------------------- SYMBOLS --------------------------

	.type		.nv.reservedSmem.offset0,@object
	.size		.nv.reservedSmem.offset0,0x4
	.type		.nv.reservedSmem.cap,@object
	.size		.nv.reservedSmem.cap,0x4
